//
// Generated by NVIDIA NVVM Compiler
//
// Compiler Build ID: CL-36424714
// Cuda compilation tools, release 13.0, V13.0.88
// Based on NVVM 20.0.0
//

.version 9.0
.target sm_100
.address_size 64

	// .globl	_Z16DijkastraKernel2PiS_PsS_PbS_S1_ii

.visible .entry _Z16DijkastraKernel2PiS_PsS_PbS_S1_ii(
	.param .u64 .ptr .align 1 _Z16DijkastraKernel2PiS_PsS_PbS_S1_ii_param_0,
	.param .u64 .ptr .align 1 _Z16DijkastraKernel2PiS_PsS_PbS_S1_ii_param_1,
	.param .u64 .ptr .align 1 _Z16DijkastraKernel2PiS_PsS_PbS_S1_ii_param_2,
	.param .u64 .ptr .align 1 _Z16DijkastraKernel2PiS_PsS_PbS_S1_ii_param_3,
	.param .u64 .ptr .align 1 _Z16DijkastraKernel2PiS_PsS_PbS_S1_ii_param_4,
	.param .u64 .ptr .align 1 _Z16DijkastraKernel2PiS_PsS_PbS_S1_ii_param_5,
	.param .u64 .ptr .align 1 _Z16DijkastraKernel2PiS_PsS_PbS_S1_ii_param_6,
	.param .u32 _Z16DijkastraKernel2PiS_PsS_PbS_S1_ii_param_7,
	.param .u32 _Z16DijkastraKernel2PiS_PsS_PbS_S1_ii_param_8
)
{
	.reg .pred 	%p<3>;
	.reg .b16 	%rs<2>;
	.reg .b32 	%r<11>;
	.reg .b64 	%rd<14>;

	ld.param.u64 	%rd3, [_Z16DijkastraKernel2PiS_PsS_PbS_S1_ii_param_3];
	ld.param.u64 	%rd4, [_Z16DijkastraKernel2PiS_PsS_PbS_S1_ii_param_4];
	ld.param.u64 	%rd5, [_Z16DijkastraKernel2PiS_PsS_PbS_S1_ii_param_5];
	ld.param.u64 	%rd6, [_Z16DijkastraKernel2PiS_PsS_PbS_S1_ii_param_6];
	ld.param.u32 	%r6, [_Z16DijkastraKernel2PiS_PsS_PbS_S1_ii_param_7];
	mov.u32 	%r7, %ctaid.x;
	shl.b32 	%r8, %r7, 9;
	mov.u32 	%r9, %tid.x;
	add.s32 	%r1, %r8, %r9;
	setp.ge.s32 	%p1, %r1, %r6;
	@%p1 bra 	$L__BB0_4;
	cvta.to.global.u64 	%rd7, %rd5;
	cvta.to.global.u64 	%rd8, %rd3;
	mul.wide.s32 	%rd9, %r1, 4;
	add.s64 	%rd1, %rd7, %rd9;
	ld.global.u32 	%r10, [%rd1];
	add.s64 	%rd2, %rd8, %rd9;
	ld.global.u32 	%r3, [%rd2];
	setp.le.s32 	%p2, %r10, %r3;
	@%p2 bra 	$L__BB0_3;
	cvt.s64.s32 	%rd10, %r1;
	st.global.u32 	[%rd1], %r3;
	cvta.to.global.u64 	%rd11, %rd4;
	add.s64 	%rd12, %rd11, %rd10;
	mov.b16 	%rs1, 1;
	st.global.u8 	[%rd12], %rs1;
	cvta.to.global.u64 	%rd13, %rd6;
	st.global.u8 	[%rd13], %rs1;
	ld.global.u32 	%r10, [%rd1];
$L__BB0_3:
	st.global.u32 	[%rd2], %r10;
$L__BB0_4:
	ret;

}


// ===== COMPILED SASS (sm_100) =====

	.target	sm_100

	.elftype	@"ET_EXEC"


//--------------------- .note.nv.tkinfo           --------------------------
	.section	.note.nv.tkinfo,"",@"SHT_NOTE"
	.sectionflags	@"SHF_NOTE_NV_TKINFO"
	.tkinfo
        /*0018*/ 	.word	0x00000002
        /*0030*/ 	.string	""
        /*0030*/ 	.string	"ptxas"
        /*0030*/ 	.string	"Cuda compilation tools, release 13.0, V13.0.88"
        /*0030*/ 	.string	"Build cuda_13.0.r13.0/compiler.36424714_0"
        /*0030*/ 	.string	"-arch sm_100 -m 64 "



//--------------------- .note.nv.cuinfo           --------------------------
	.section	.note.nv.cuinfo,"",@"SHT_NOTE"
	.sectionflags	@"SHF_NOTE_NV_CUINFO"
        /*0018*/ 	.short	0x0002
        /*001a*/ 	.short	0x0064
        /*001c*/ 	.short	0x0082
	.zero		2


//--------------------- .nv.info                  --------------------------
	.section	.nv.info,"",@"SHT_CUDA_INFO"
	.align	4


	//----- nvinfo : EIATTR_REGCOUNT
	.align		4
        /*0000*/ 	.byte	0x04, 0x2f
        /*0002*/ 	.short	(.L_1 - .L_0)
	.align		4
.L_0:
        /*0004*/ 	.word	index@(_Z16DijkastraKernel2PiS_PsS_PbS_S1_ii)
        /*0008*/ 	.word	0x0000000e


	//----- nvinfo : EIATTR_FRAME_SIZE
	.align		4
.L_1:
        /*000c*/ 	.byte	0x04, 0x11
        /*000e*/ 	.short	(.L_3 - .L_2)
	.align		4
.L_2:
        /*0010*/ 	.word	index@(_Z16DijkastraKernel2PiS_PsS_PbS_S1_ii)
        /*0014*/ 	.word	0x00000000


	//----- nvinfo : EIATTR_MIN_STACK_SIZE
	.align		4
.L_3:
        /*0018*/ 	.byte	0x04, 0x12
        /*001a*/ 	.short	(.L_5 - .L_4)
	.align		4
.L_4:
        /*001c*/ 	.word	index@(_Z16DijkastraKernel2PiS_PsS_PbS_S1_ii)
        /*0020*/ 	.word	0x00000000
.L_5:


//--------------------- .nv.compat                --------------------------
	.section	.nv.compat,"",@"SHT_CUDA_COMPAT_INFO"
	.align	4
        /*0000*/ 	.byte	0x02, 0x09, 0x00, 0x00, 0x02, 0x02, 0x01, 0x00, 0x02, 0x05, 0x05, 0x00, 0x03, 0x07, 0x01, 0x01
        /*0010*/ 	.byte	0x02, 0x03, 0x00, 0x00, 0x02, 0x06, 0x01, 0x00, 0x04, 0x0b, 0x08, 0x00, 0x09, 0x00, 0x00, 0x00
        /*0020*/ 	.byte	0x00, 0x00, 0x00, 0x00


//--------------------- .nv.info._Z16DijkastraKernel2PiS_PsS_PbS_S1_ii --------------------------
	.section	.nv.info._Z16DijkastraKernel2PiS_PsS_PbS_S1_ii,"",@"SHT_CUDA_INFO"
	.sectionflags	@""
	.align	4


	//----- nvinfo : EIATTR_CUDA_API_VERSION
	.align		4
        /*0000*/ 	.byte	0x04, 0x37
        /*0002*/ 	.short	(.L_7 - .L_6)
.L_6:
        /*0004*/ 	.word	0x00000082


	//----- nvinfo : EIATTR_KPARAM_INFO
	.align		4
.L_7:
        /*0008*/ 	.byte	0x04, 0x17
        /*000a*/ 	.short	(.L_9 - .L_8)
.L_8:
        /*000c*/ 	.word	0x00000000
        /*0010*/ 	.short	0x0008
        /*0012*/ 	.short	0x003c
        /*0014*/ 	.byte	0x00, 0xf0, 0x11, 0x00


	//----- nvinfo : EIATTR_KPARAM_INFO
	.align		4
.L_9:
        /*0018*/ 	.byte	0x04, 0x17
        /*001a*/ 	.short	(.L_11 - .L_10)
.L_10:
        /*001c*/ 	.word	0x00000000
        /*0020*/ 	.short	0x0007
        /*0022*/ 	.short	0x0038
        /*0024*/ 	.byte	0x00, 0xf0, 0x11, 0x00


	//----- nvinfo : EIATTR_KPARAM_INFO
	.align		4
.L_11:
        /*0028*/ 	.byte	0x04, 0x17
        /*002a*/ 	.short	(.L_13 - .L_12)
.L_12:
        /*002c*/ 	.word	0x00000000
        /*0030*/ 	.short	0x0006
        /*0032*/ 	.short	0x0030
        /*0034*/ 	.byte	0x00, 0xf5, 0x21, 0x00


	//----- nvinfo : EIATTR_KPARAM_INFO
	.align		4
.L_13:
        /*0038*/ 	.byte	0x04, 0x17
        /*003a*/ 	.short	(.L_15 - .L_14)
.L_14:
        /*003c*/ 	.word	0x00000000
        /*0040*/ 	.short	0x0005
        /*0042*/ 	.short	0x0028
        /*0044*/ 	.byte	0x00, 0xf5, 0x21, 0x00


	//----- nvinfo : EIATTR_KPARAM_INFO
	.align		4
.L_15:
        /*0048*/ 	.byte	0x04, 0x17
        /*004a*/ 	.short	(.L_17 - .L_16)
.L_16:
        /*004c*/ 	.word	0x00000000
        /*0050*/ 	.short	0x0004
        /*0052*/ 	.short	0x0020
        /*0054*/ 	.byte	0x00, 0xf5, 0x21, 0x00


	//----- nvinfo : EIATTR_KPARAM_INFO
	.align		4
.L_17:
        /*0058*/ 	.byte	0x04, 0x17
        /*005a*/ 	.short	(.L_19 - .L_18)
.L_18:
        /*005c*/ 	.word	0x00000000
        /*0060*/ 	.short	0x0003
        /*0062*/ 	.short	0x0018
        /*0064*/ 	.byte	0x00, 0xf5, 0x21, 0x00


	//----- nvinfo : EIATTR_KPARAM_INFO
	.align		4
.L_19:
        /*0068*/ 	.byte	0x04, 0x17
        /*006a*/ 	.short	(.L_21 - .L_20)
.L_20:
        /*006c*/ 	.word	0x00000000
        /*0070*/ 	.short	0x0002
        /*0072*/ 	.short	0x0010
        /*0074*/ 	.byte	0x00, 0xf5, 0x21, 0x00


	//----- nvinfo : EIATTR_KPARAM_INFO
	.align		4
.L_21:
        /*0078*/ 	.byte	0x04, 0x17
        /*007a*/ 	.short	(.L_23 - .L_22)
.L_22:
        /*007c*/ 	.word	0x00000000
        /*0080*/ 	.short	0x0001
        /*0082*/ 	.short	0x0008
        /*0084*/ 	.byte	0x00, 0xf5, 0x21, 0x00


	//----- nvinfo : EIATTR_KPARAM_INFO
	.align		4
.L_23:
        /*0088*/ 	.byte	0x04, 0x17
        /*008a*/ 	.short	(.L_25 - .L_24)
.L_24:
        /*008c*/ 	.word	0x00000000
        /*0090*/ 	.short	0x0000
        /*0092*/ 	.short	0x0000
        /*0094*/ 	.byte	0x00, 0xf5, 0x21, 0x00


	//----- nvinfo : EIATTR_SPARSE_MMA_MASK
	.align		4
.L_25:
        /*0098*/ 	.byte	0x03, 0x50
        /*009a*/ 	.short	0x0000


	//----- nvinfo : EIATTR_MAXREG_COUNT
	.align		4
        /*009c*/ 	.byte	0x03, 0x1b
        /*009e*/ 	.short	0x00ff


	//----- nvinfo : EIATTR_MERCURY_ISA_VERSION
	.align		4
        /*00a0*/ 	.byte	0x03, 0x5f
        /*00a2*/ 	.short	0x0101


	//----- nvinfo : EIATTR_VRC_CTA_INIT_COUNT
	.align		4
        /*00a4*/ 	.byte	0x02, 0x4a
	.zero		1
	.zero		1


	//----- nvinfo : EIATTR_EXIT_INSTR_OFFSETS
	.align		4
        /*00a8*/ 	.byte	0x04, 0x1c
        /*00aa*/ 	.short	(.L_27 - .L_26)


	//   ....[0]....
.L_26:
        /*00ac*/ 	.word	0x00000060


	//   ....[1]....
        /*00b0*/ 	.word	0x000001c0


	//----- nvinfo : EIATTR_CRS_STACK_SIZE
	.align		4
.L_27:
        /*00b4*/ 	.byte	0x04, 0x1e
        /*00b6*/ 	.short	(.L_29 - .L_28)
.L_28:
        /*00b8*/ 	.word	0x00000000


	//----- nvinfo : EIATTR_CBANK_PARAM_SIZE
	.align		4
.L_29:
        /*00bc*/ 	.byte	0x03, 0x19
        /*00be*/ 	.short	0x0040


	//----- nvinfo : EIATTR_PARAM_CBANK
	.align		4
        /*00c0*/ 	.byte	0x04, 0x0a
        /*00c2*/ 	.short	(.L_31 - .L_30)
	.align		4
.L_30:
        /*00c4*/ 	.word	index@(.nv.constant0._Z16DijkastraKernel2PiS_PsS_PbS_S1_ii)
        /*00c8*/ 	.short	0x0380
        /*00ca*/ 	.short	0x0040


	//----- nvinfo : EIATTR_SW_WAR
	.align		4
.L_31:
        /*00cc*/ 	.byte	0x04, 0x36
        /*00ce*/ 	.short	(.L_33 - .L_32)
.L_32:
        /*00d0*/ 	.word	0x00000008
.L_33:


//--------------------- .nv.callgraph             --------------------------
	.section	.nv.callgraph,"",@"SHT_CUDA_CALLGRAPH"
	.align	4
	.sectionentsize	8
	.align		4
        /*0000*/ 	.word	0x00000000
	.align		4
        /*0004*/ 	.word	0xffffffff
	.align		4
        /*0008*/ 	.word	0x00000000
	.align		4
        /*000c*/ 	.word	0xfffffffe
	.align		4
        /*0010*/ 	.word	0x00000000
	.align		4
        /*0014*/ 	.word	0xfffffffd
	.align		4
        /*0018*/ 	.word	0x00000000
	.align		4
        /*001c*/ 	.word	0xfffffffc


//--------------------- .text._Z16DijkastraKernel2PiS_PsS_PbS_S1_ii --------------------------
	.section	.text._Z16DijkastraKernel2PiS_PsS_PbS_S1_ii,"ax",@progbits
	.align	128
        .global         _Z16DijkastraKernel2PiS_PsS_PbS_S1_ii
        .type           _Z16DijkastraKernel2PiS_PsS_PbS_S1_ii,@function
        .size           _Z16DijkastraKernel2PiS_PsS_PbS_S1_ii,(.L_x_3 - _Z16DijkastraKernel2PiS_PsS_PbS_S1_ii)
        .other          _Z16DijkastraKernel2PiS_PsS_PbS_S1_ii,@"STO_CUDA_ENTRY STV_DEFAULT"
_Z16DijkastraKernel2PiS_PsS_PbS_S1_ii:
.text._Z16DijkastraKernel2PiS_PsS_PbS_S1_ii:
[----:B------:R-:W-:Y:S01]  /*0000*/  LDC R1, c[0x0][0x37c] ;  /* 0x0000df00ff017b82 */ /* 0x000fe20000000800 */
[----:B------:R-:W0:Y:S01]  /*0010*/  S2R R9, SR_CTAID.X ;  /* 0x0000000000097919 */ /* 0x000e220000002500 */
[----:B------:R-:W1:Y:S01]  /*0020*/  LDCU UR4, c[0x0][0x3b8] ;  /* 0x00007700ff0477ac */ /* 0x000e620008000800 */
[----:B------:R-:W0:Y:S02]  /*0030*/  S2R R0, SR_TID.X ;  /* 0x0000000000007919 */ /* 0x000e240000002100 */
[----:B0-----:R-:W-:-:S05]  /*0040*/  IMAD R9, R9, 0x200, R0 ;  /* 0x0000020009097824 */ /* 0x001fca00078e0200 */
[----:B-1----:R-:W-:-:S13]  /*0050*/  ISETP.GE.AND P0, PT, R9, UR4, PT ;  /* 0x0000000409007c0c */ /* 0x002fda000bf06270 */
[----:B------:R-:W-:Y:S05]  /*0060*/  @P0 EXIT ;  /* 0x000000000000094d */ /* 0x000fea0003800000 */
[----:B------:R-:W0:Y:S01]  /*0070*/  LDC.64 R2, c[0x0][0x3a8] ;  /* 0x0000ea00ff027b82 */ /* 0x000e220000000a00 */
[----:B------:R-:W1:Y:S07]  /*0080*/  LDCU.64 UR4, c[0x0][0x358] ;  /* 0x00006b00ff0477ac */ /* 0x000e6e0008000a00 */
[----:B------:R-:W2:Y:S01]  /*0090*/  LDC.64 R4, c[0x0][0x398] ;  /* 0x0000e600ff047b82 */ /* 0x000ea20000000a00 */
[----:B0-----:R-:W-:-:S05]  /*00a0*/  IMAD.WIDE R2, R9, 0x4, R2 ;  /* 0x0000000409027825 */ /* 0x001fca00078e0202 */
[----:B-1----:R-:W3:Y:S01]  /*00b0*/  LDG.E R0, desc[UR4][R2.64] ;  /* 0x0000000402007981 */ /* 0x002ee2000c1e1900 */
[----:B--2---:R-:W-:-:S05]  /*00c0*/  IMAD.WIDE R4, R9, 0x4, R4 ;  /* 0x0000000409047825 */ /* 0x004fca00078e0204 */
[----:B------:R-:W3:Y:S01]  /*00d0*/  LDG.E R11, desc[UR4][R4.64] ;  /* 0x00000004040b7981 */ /* 0x000ee2000c1e1900 */
[----:B------:R-:W-:Y:S01]  /*00e0*/  BSSY.RECONVERGENT B0, `(.L_x_0) ;  /* 0x000000c000007945 */ /* 0x000fe20003800200 */
[----:B---3--:R-:W-:-:S13]  /*00f0*/  ISETP.GT.AND P0, PT, R0, R11, PT ;  /* 0x0000000b0000720c */ /* 0x008fda0003f04270 */
[----:B------:R-:W-:Y:S05]  /*0100*/  @!P0 BRA `(.L_x_1) ;  /* 0x0000000000248947 */ /* 0x000fea0003800000 */
[----:B------:R-:W0:Y:S01]  /*0110*/  LDCU.64 UR6, c[0x0][0x3a0] ;  /* 0x00007400ff0677ac */ /* 0x000e220008000a00 */
[----:B------:R-:W1:Y:S01]  /*0120*/  LDC.64 R6, c[0x0][0x3b0] ;  /* 0x0000ec00ff067b82 */ /* 0x000e620000000a00 */
[----:B------:R-:W-:Y:S01]  /*0130*/  IMAD.MOV.U32 R10, RZ, RZ, 0x1 ;  /* 0x00000001ff0a7424 */ /* 0x000fe200078e00ff */
[----:B------:R2:W-:Y:S01]  /*0140*/  STG.E desc[UR4][R2.64], R11 ;  /* 0x0000000b02007986 */ /* 0x0005e2000c101904 */
[----:B0-----:R-:W-:-:S04]  /*0150*/  IADD3 R8, P0, PT, R9, UR6, RZ ;  /* 0x0000000609087c10 */ /* 0x001fc8000ff1e0ff */
[----:B------:R-:W-:-:S05]  /*0160*/  LEA.HI.X.SX32 R9, R9, UR7, 0x1, P0 ;  /* 0x0000000709097c11 */ /* 0x000fca00080f0eff */
[----:B------:R2:W-:Y:S04]  /*0170*/  STG.E.U8 desc[UR4][R8.64], R10 ;  /* 0x0000000a08007986 */ /* 0x0005e8000c101104 */
[----:B-1----:R2:W-:Y:S04]  /*0180*/  STG.E.U8 desc[UR4][R6.64], R10 ;  /* 0x0000000a06007986 */ /* 0x0025e8000c101104 */
[----:B------:R2:W5:Y:S02]  /*0190*/  LDG.E R0, desc[UR4][R2.64] ;  /* 0x0000000402007981 */ /* 0x000564000c1e1900 */
.L_x_1:
[----:B------:R-:W-:Y:S05]  /*01a0*/  BSYNC.RECONVERGENT B0 ;  /* 0x0000000000007941 */ /* 0x000fea0003800200 */
.L_x_0:
[----:B-----5:R-:W-:Y:S01]  /*01b0*/  STG.E desc[UR4][R4.64], R0 ;  /* 0x0000000004007986 */ /* 0x020fe2000c101904 */
[----:B------:R-:W-:Y:S05]  /*01c0*/  EXIT ;  /* 0x000000000000794d */ /* 0x000fea0003800000 */
.L_x_2:
[----:B------:R-:W-:-:S00]  /*01d0*/  BRA `(.L_x_2) ;  /* 0xfffffffc00fc7947 */ /* 0x000fc0000383ffff */
[----:B------:R-:W-:-:S00]  /*01e0*/  NOP ;  /* 0x0000000000007918 */ /* 0x000fc00000000000 */
        /* <DEDUP_REMOVED lines=9> */
.L_x_3:


//--------------------- .nv.shared.reserved.0     --------------------------
	.section	.nv.shared.reserved.0,"aw",@nobits
	.weak		__nv_reservedSMEM_offset_0_alias
	.size		__nv_reservedSMEM_offset_0_alias, 0, 64
	.other		__nv_reservedSMEM_offset_0_alias,@"STO_CUDA_RESERVED_SHARED STV_DEFAULT"
__nv_reservedSMEM_offset_0_alias:
	.zero		0
	.zero		64


//--------------------- .nv.constant0._Z16DijkastraKernel2PiS_PsS_PbS_S1_ii --------------------------
	.section	.nv.constant0._Z16DijkastraKernel2PiS_PsS_PbS_S1_ii,"a",@progbits
	.sectionflags	@""
	.align	4
.nv.constant0._Z16DijkastraKernel2PiS_PsS_PbS_S1_ii:
	.zero		960


//--------------------- SYMBOLS --------------------------

	.type		.nv.reservedSmem.offset0,@object
	.size		.nv.reservedSmem.offset0,0x4
